	.headerflags	@"EF_CUDA_TEXMODE_UNIFIED EF_CUDA_64BIT_ADDRESS EF_CUDA_ACCELERATORS EF_CUDA_SM90 EF_CUDA_VIRTUAL_SM(EF_CUDA_SM90)"
	.elftype	@"ET_EXEC"


//--------------------- .nv.info                  --------------------------
	.section	.nv.info,"",@"SHT_CUDA_INFO"
	.align	4


	//----- nvinfo : EIATTR_REGCOUNT
	.align		4
        /*0000*/ 	.byte	0x04, 0x2f
        /*0002*/ 	.short	(.L_3 - .L_2)
	.align		4
.L_2:
        /*0004*/ 	.word	index@(triton_per_fused__native_batch_norm_legit_no_training_add_convolution_mean_mul_1)
        /*0008*/ 	.word	0x00000020


	//----- nvinfo : EIATTR_MIN_STACK_SIZE
	.align		4
.L_3:
        /*000c*/ 	.byte	0x04, 0x12
        /*000e*/ 	.short	(.L_5 - .L_4)
	.align		4
.L_4:
        /*0010*/ 	.word	index@(triton_per_fused__native_batch_norm_legit_no_training_add_convolution_mean_mul_1)
        /*0014*/ 	.word	0x00000000


	//----- nvinfo : EIATTR_FRAME_SIZE
	.align		4
.L_5:
        /*0018*/ 	.byte	0x04, 0x11
        /*001a*/ 	.short	(.L_7 - .L_6)
	.align		4
.L_6:
        /*001c*/ 	.word	index@(triton_per_fused__native_batch_norm_legit_no_training_add_convolution_mean_mul_1)
        /*0020*/ 	.word	0x00000000


	//----- nvinfo : EIATTR_MIN_STACK_SIZE
	.align		4
.L_7:
        /*0024*/ 	.byte	0x04, 0x12
        /*0026*/ 	.short	(.L_9 - .L_8)
	.align		4
.L_8:
        /*0028*/ 	.word	index@(triton_per_fused__native_batch_norm_legit_no_training_add_convolution_mean_mul_1)
        /*002c*/ 	.word	0x00000000
.L_9:


//--------------------- .nv.info.triton_per_fused__native_batch_norm_legit_no_training_add_convolution_mean_mul_1 --------------------------
	.section	.nv.info.triton_per_fused__native_batch_norm_legit_no_training_add_convolution_mean_mul_1,"",@"SHT_CUDA_INFO"
	.sectionflags	@""
	.align	4


	//----- nvinfo : EIATTR_CUDA_API_VERSION
	.align		4
        /*0000*/ 	.byte	0x04, 0x37
        /*0002*/ 	.short	(.L_11 - .L_10)
.L_10:
        /*0004*/ 	.word	0x0000007c


	//----- nvinfo : EIATTR_KPARAM_INFO
	.align		4
.L_11:
        /*0008*/ 	.byte	0x04, 0x17
        /*000a*/ 	.short	(.L_13 - .L_12)
.L_12:
        /*000c*/ 	.word	0x00000000
        /*0010*/ 	.short	0x000c
        /*0012*/ 	.short	0x005c
        /*0014*/ 	.byte	0x00, 0xf0, 0x11, 0x00


	//----- nvinfo : EIATTR_KPARAM_INFO
	.align		4
.L_13:
        /*0018*/ 	.byte	0x04, 0x17
        /*001a*/ 	.short	(.L_15 - .L_14)
.L_14:
        /*001c*/ 	.word	0x00000000
        /*0020*/ 	.short	0x000b
        /*0022*/ 	.short	0x0058
        /*0024*/ 	.byte	0x00, 0xf0, 0x11, 0x00


	//----- nvinfo : EIATTR_KPARAM_INFO
	.align		4
.L_15:
        /*0028*/ 	.byte	0x04, 0x17
        /*002a*/ 	.short	(.L_17 - .L_16)
.L_16:
        /*002c*/ 	.word	0x00000000
        /*0030*/ 	.short	0x000a
        /*0032*/ 	.short	0x0050
        /*0034*/ 	.byte	0x00, 0xf4, 0x21, 0x00


	//----- nvinfo : EIATTR_KPARAM_INFO
	.align		4
.L_17:
        /*0038*/ 	.byte	0x04, 0x17
        /*003a*/ 	.short	(.L_19 - .L_18)
.L_18:
        /*003c*/ 	.word	0x00000000
        /*0040*/ 	.short	0x0009
        /*0042*/ 	.short	0x0048
        /*0044*/ 	.byte	0x00, 0xf4, 0x21, 0x00


	//----- nvinfo : EIATTR_KPARAM_INFO
	.align		4
.L_19:
        /*0048*/ 	.byte	0x04, 0x17
        /*004a*/ 	.short	(.L_21 - .L_20)
.L_20:
        /*004c*/ 	.word	0x00000000
        /*0050*/ 	.short	0x0008
        /*0052*/ 	.short	0x0040
        /*0054*/ 	.byte	0x00, 0xf4, 0x21, 0x00


	//----- nvinfo : EIATTR_KPARAM_INFO
	.align		4
.L_21:
        /*0058*/ 	.byte	0x04, 0x17
        /*005a*/ 	.short	(.L_23 - .L_22)
.L_22:
        /*005c*/ 	.word	0x00000000
        /*0060*/ 	.short	0x0007
        /*0062*/ 	.short	0x0038
        /*0064*/ 	.byte	0x00, 0xf4, 0x21, 0x00


	//----- nvinfo : EIATTR_KPARAM_INFO
	.align		4
.L_23:
        /*0068*/ 	.byte	0x04, 0x17
        /*006a*/ 	.short	(.L_25 - .L_24)
.L_24:
        /*006c*/ 	.word	0x00000000
        /*0070*/ 	.short	0x0006
        /*0072*/ 	.short	0x0030
        /*0074*/ 	.byte	0x00, 0xf4, 0x21, 0x00


	//----- nvinfo : EIATTR_KPARAM_INFO
	.align		4
.L_25:
        /*0078*/ 	.byte	0x04, 0x17
        /*007a*/ 	.short	(.L_27 - .L_26)
.L_26:
        /*007c*/ 	.word	0x00000000
        /*0080*/ 	.short	0x0005
        /*0082*/ 	.short	0x0028
        /*0084*/ 	.byte	0x00, 0xf4, 0x21, 0x00


	//----- nvinfo : EIATTR_KPARAM_INFO
	.align		4
.L_27:
        /*0088*/ 	.byte	0x04, 0x17
        /*008a*/ 	.short	(.L_29 - .L_28)
.L_28:
        /*008c*/ 	.word	0x00000000
        /*0090*/ 	.short	0x0004
        /*0092*/ 	.short	0x0020
        /*0094*/ 	.byte	0x00, 0xf4, 0x21, 0x00


	//----- nvinfo : EIATTR_KPARAM_INFO
	.align		4
.L_29:
        /*0098*/ 	.byte	0x04, 0x17
        /*009a*/ 	.short	(.L_31 - .L_30)
.L_30:
        /*009c*/ 	.word	0x00000000
        /*00a0*/ 	.short	0x0003
        /*00a2*/ 	.short	0x0018
        /*00a4*/ 	.byte	0x00, 0xf4, 0x21, 0x00


	//----- nvinfo : EIATTR_KPARAM_INFO
	.align		4
.L_31:
        /*00a8*/ 	.byte	0x04, 0x17
        /*00aa*/ 	.short	(.L_33 - .L_32)
.L_32:
        /*00ac*/ 	.word	0x00000000
        /*00b0*/ 	.short	0x0002
        /*00b2*/ 	.short	0x0010
        /*00b4*/ 	.byte	0x00, 0xf4, 0x21, 0x00


	//----- nvinfo : EIATTR_KPARAM_INFO
	.align		4
.L_33:
        /*00b8*/ 	.byte	0x04, 0x17
        /*00ba*/ 	.short	(.L_35 - .L_34)
.L_34:
        /*00bc*/ 	.word	0x00000000
        /*00c0*/ 	.short	0x0001
        /*00c2*/ 	.short	0x0008
        /*00c4*/ 	.byte	0x00, 0xf4, 0x21, 0x00


	//----- nvinfo : EIATTR_KPARAM_INFO
	.align		4
.L_35:
        /*00c8*/ 	.byte	0x04, 0x17
        /*00ca*/ 	.short	(.L_37 - .L_36)
.L_36:
        /*00cc*/ 	.word	0x00000000
        /*00d0*/ 	.short	0x0000
        /*00d2*/ 	.short	0x0000
        /*00d4*/ 	.byte	0x00, 0xf4, 0x21, 0x00


	//----- nvinfo : EIATTR_SPARSE_MMA_MASK
	.align		4
.L_37:
        /*00d8*/ 	.byte	0x03, 0x50
        /*00da*/ 	.short	0x0000


	//----- nvinfo : EIATTR_MAXREG_COUNT
	.align		4
        /*00dc*/ 	.byte	0x03, 0x1b
        /*00de*/ 	.short	0x00ff


	//----- nvinfo : EIATTR_COOP_GROUP_MASK_REGIDS
	.align		4
        /*00e0*/ 	.byte	0x04, 0x29
        /*00e2*/ 	.short	(.L_39 - .L_38)


	//   ....[0]....
.L_38:
        /*00e4*/ 	.word	0xffffffff


	//   ....[1]....
        /*00e8*/ 	.word	0xffffffff


	//   ....[2]....
        /*00ec*/ 	.word	0xffffffff


	//----- nvinfo : EIATTR_COOP_GROUP_INSTR_OFFSETS
	.align		4
.L_39:
        /*00f0*/ 	.byte	0x04, 0x28
        /*00f2*/ 	.short	(.L_41 - .L_40)


	//   ....[0]....
.L_40:
        /*00f4*/ 	.word	0x00000540


	//   ....[1]....
        /*00f8*/ 	.word	0x00000580


	//   ....[2]....
        /*00fc*/ 	.word	0x000005f0


	//----- nvinfo : EIATTR_EXIT_INSTR_OFFSETS
	.align		4
.L_41:
        /*0100*/ 	.byte	0x04, 0x1c
        /*0102*/ 	.short	(.L_43 - .L_42)


	//   ....[0]....
.L_42:
        /*0104*/ 	.word	0x00000790


	//   ....[1]....
        /*0108*/ 	.word	0x000007c0


	//----- nvinfo : EIATTR_REQNTID
	.align		4
.L_43:
        /*010c*/ 	.byte	0x04, 0x10
        /*010e*/ 	.short	(.L_45 - .L_44)
.L_44:
        /*0110*/ 	.word	0x00000040
        /*0114*/ 	.word	0x00000001
        /*0118*/ 	.word	0x00000001


	//----- nvinfo : EIATTR_CBANK_PARAM_SIZE
	.align		4
.L_45:
        /*011c*/ 	.byte	0x03, 0x19
        /*011e*/ 	.short	0x0060


	//----- nvinfo : EIATTR_PARAM_CBANK
	.align		4
        /*0120*/ 	.byte	0x04, 0x0a
        /*0122*/ 	.short	(.L_47 - .L_46)
	.align		4
.L_46:
        /*0124*/ 	.word	index@(.nv.constant0.triton_per_fused__native_batch_norm_legit_no_training_add_convolution_mean_mul_1)
        /*0128*/ 	.short	0x0210
        /*012a*/ 	.short	0x0060


	//----- nvinfo : EIATTR_SW_WAR
	.align		4
.L_47:
        /*012c*/ 	.byte	0x04, 0x36
        /*012e*/ 	.short	(.L_49 - .L_48)
.L_48:
        /*0130*/ 	.word	0x00000008
.L_49:


//--------------------- .nv.callgraph             --------------------------
	.section	.nv.callgraph,"",@"SHT_CUDA_CALLGRAPH"
	.align	4
	.sectionentsize	8
	.align		4
        /*0000*/ 	.word	0x00000000
	.align		4
        /*0004*/ 	.word	0xffffffff
	.align		4
        /*0008*/ 	.word	0x00000000
	.align		4
        /*000c*/ 	.word	0xfffffffe
	.align		4
        /*0010*/ 	.word	0x00000000
	.align		4
        /*0014*/ 	.word	0xfffffffd
	.align		4
        /*0018*/ 	.word	0x00000000
	.align		4
        /*001c*/ 	.word	0xfffffffc


//--------------------- .nv.constant4             --------------------------
	.section	.nv.constant4,"a",@progbits
	.align	8
	.align		8
.nv.constant4:
        /*0000*/ 	.dword	_$_str
	.align		8
        /*0008*/ 	.dword	_$_str_$_2


//--------------------- .text.triton_per_fused__native_batch_norm_legit_no_training_add_convolution_mean_mul_1 --------------------------
	.section	.text.triton_per_fused__native_batch_norm_legit_no_training_add_convolution_mean_mul_1,"ax",@progbits
	.sectionflags	@"SHF_BARRIERS=1"
	.align	128
        .global         triton_per_fused__native_batch_norm_legit_no_training_add_convolution_mean_mul_1
        .type           triton_per_fused__native_batch_norm_legit_no_training_add_convolution_mean_mul_1,@function
        .size           triton_per_fused__native_batch_norm_legit_no_training_add_convolution_mean_mul_1,(.L_x_1 - triton_per_fused__native_batch_norm_legit_no_training_add_convolution_mean_mul_1)
        .other          triton_per_fused__native_batch_norm_legit_no_training_add_convolution_mean_mul_1,@"STO_CUDA_ENTRY STV_DEFAULT"
triton_per_fused__native_batch_norm_legit_no_training_add_convolution_mean_mul_1:
.text.triton_per_fused__native_batch_norm_legit_no_training_add_convolution_mean_mul_1:
[----:B------:R-:W0:Y:S01]  /*0000*/  LDC R1, c[0x0][0x28] ;  /* 0x00000a00ff017b82 */ /* 0x000e220000000800 */
[----:B------:R-:W1:Y:S07]  /*0010*/  S2R R3, SR_TID.X ;  /* 0x0000000000037919 */ /* 0x000e6e0000002100 */
[----:B------:R-:W2:Y:S01]  /*0020*/  LDC.64 R12, c[0x0][0x240] ;  /* 0x00009000ff0c7b82 */ /* 0x000ea20000000a00 */
[----:B------:R-:W-:Y:S01]  /*0030*/  HFMA2.MMA R2, -RZ, RZ, 0, 0 ;  /* 0x00000000ff027435 */ /* 0x000fe200000001ff */
[----:B------:R-:W-:Y:S01]  /*0040*/  ULDC.64 UR6, c[0x0][0x208] ;  /* 0x0000820000067ab9 */ /* 0x000fe20000000a00 */
[----:B------:R-:W3:Y:S05]  /*0050*/  S2R R0, SR_CTAID.X ;  /* 0x0000000000007919 */ /* 0x000eea0000002500 */
[----:B------:R-:W4:Y:S08]  /*0060*/  LDC.64 R14, c[0x0][0x218] ;  /* 0x00008600ff0e7b82 */ /* 0x000f300000000a00 */
[----:B------:R-:W5:Y:S08]  /*0070*/  LDC.64 R22, c[0x0][0x230] ;  /* 0x00008c00ff167b82 */ /* 0x000f700000000a00 */
[----:B------:R-:W4:Y:S01]  /*0080*/  LDC.64 R20, c[0x0][0x238] ;  /* 0x00008e00ff147b82 */ /* 0x000f220000000a00 */
[----:B-1----:R-:W-:-:S07]  /*0090*/  SHF.R.U32.HI R4, RZ, 0x3, R3 ;  /* 0x00000003ff047819 */ /* 0x002fce0000011603 */
[----:B------:R-:W1:Y:S01]  /*00a0*/  LDC.64 R10, c[0x0][0x210] ;  /* 0x00008400ff0a7b82 */ /* 0x000e620000000a00 */
[----:B---3--:R-:W-:Y:S02]  /*00b0*/  SHF.L.U32 R6, R0, 0x3, RZ ;  /* 0x0000000300067819 */ /* 0x008fe400000006ff */
[----:B------:R-:W-:Y:S02]  /*00c0*/  SHF.R.S32.HI R0, RZ, 0x1c, R0 ;  /* 0x0000001cff007819 */ /* 0x000fe40000011400 */
[----:B------:R-:W-:-:S03]  /*00d0*/  SGXT.U32 R4, R4, 0x3 ;  /* 0x000000030404781a */ /* 0x000fc60000000000 */
[----:B------:R-:W3:Y:S01]  /*00e0*/  LDC.64 R8, c[0x0][0x228] ;  /* 0x00008a00ff087b82 */ /* 0x000ee20000000a00 */
[----:B------:R-:W-:Y:S02]  /*00f0*/  SGXT R0, R0, 0x1 ;  /* 0x000000010000781a */ /* 0x000fe40000000200 */
[----:B------:R-:W-:-:S04]  /*0100*/  LOP3.LUT R5, R6, R4, RZ, 0xfc, !PT ;  /* 0x0000000406057212 */ /* 0x000fc800078efcff */
[----:B------:R-:W-:Y:S01]  /*0110*/  LEA.HI R0, R0, R5, RZ, 0x2 ;  /* 0x0000000500007211 */ /* 0x000fe200078f10ff */
[----:B------:R-:W3:Y:S01]  /*0120*/  LDC.64 R18, c[0x0][0x248] ;  /* 0x00009200ff127b82 */ /* 0x000ee20000000a00 */
[----:B------:R-:W-:Y:S02]  /*0130*/  ISETP.GE.AND P1, PT, R5, 0x10, PT ;  /* 0x000000100500780c */ /* 0x000fe40003f26270 */
[----:B------:R-:W-:-:S04]  /*0140*/  LOP3.LUT R0, R0, 0xfffffffc, RZ, 0xc0, !PT ;  /* 0xfffffffc00007812 */ /* 0x000fc800078ec0ff */
[----:B------:R-:W-:Y:S01]  /*0150*/  IADD3 R25, R5, -R0, RZ ;  /* 0x8000000005197210 */ /* 0x000fe20007ffe0ff */
[----:B------:R-:W3:Y:S04]  /*0160*/  LDC.64 R16, c[0x0][0x250] ;  /* 0x00009400ff107b82 */ /* 0x000ee80000000a00 */
[----:B--2---:R-:W-:-:S05]  /*0170*/  IMAD.WIDE R12, R25, 0x4, R12 ;  /* 0x00000004190c7825 */ /* 0x004fca00078e020c */
[----:B------:R2:W3:Y:S01]  /*0180*/  @!P1 LDG.E.EL R2, desc[UR6][R12.64] ;  /* 0x000000060c029981 */ /* 0x0004e2000c2e1900 */
[----:B------:R-:W-:-:S04]  /*0190*/  SHF.L.U32 R0, R3, 0x1, RZ ;  /* 0x0000000103007819 */ /* 0x000fc800000006ff */
[----:B------:R-:W-:-:S04]  /*01a0*/  LOP3.LUT R0, R0, 0xe, RZ, 0xc0, !PT ;  /* 0x0000000e00007812 */ /* 0x000fc800078ec0ff */
[----:B------:R-:W-:Y:S02]  /*01b0*/  LEA R7, R5, R0, 0x4 ;  /* 0x0000000005077211 */ /* 0x000fe400078e20ff */
[----:B--2---:R-:W-:Y:S02]  /*01c0*/  CS2R R12, SRZ ;  /* 0x00000000000c7805 */ /* 0x004fe4000001ff00 */
[----:B------:R-:W-:Y:S01]  /*01d0*/  MOV R0, RZ ;  /* 0x000000ff00007202 */ /* 0x000fe20000000f00 */
[----:B----4-:R-:W-:Y:S01]  /*01e0*/  IMAD.WIDE R14, R7, 0x4, R14 ;  /* 0x00000004070e7825 */ /* 0x010fe200078e020e */
[----:B------:R-:W-:-:S03]  /*01f0*/  HFMA2.MMA R24, -RZ, RZ, 0, 0 ;  /* 0x00000000ff187435 */ /* 0x000fc600000001ff */
[C---:B-----5:R-:W-:Y:S01]  /*0200*/  IMAD.WIDE R22, R25.reuse, 0x4, R22 ;  /* 0x0000000419167825 */ /* 0x060fe200078e0216 */
[----:B------:R-:W2:Y:S03]  /*0210*/  @!P1 LDG.E.64 R12, desc[UR6][R14.64] ;  /* 0x000000060e0c9981 */ /* 0x000ea6000c1e1b00 */
[----:B0-----:R-:W-:Y:S01]  /*0220*/  IMAD.WIDE R26, R25, 0x4, R20 ;  /* 0x00000004191a7825 */ /* 0x001fe200078e0214 */
[----:B------:R0:W4:Y:S01]  /*0230*/  @!P1 LDG.E.EL R0, desc[UR6][R22.64] ;  /* 0x0000000616009981 */ /* 0x000122000c2e1900 */
[----:B------:R-:W-:Y:S02]  /*0240*/  CS2R R20, SRZ ;  /* 0x0000000000147805 */ /* 0x000fe4000001ff00 */
[----:B-1----:R-:W-:Y:S01]  /*0250*/  IMAD.WIDE R10, R7, 0x4, R10 ;  /* 0x00000004070a7825 */ /* 0x002fe200078e020a */
[----:B------:R1:W5:Y:S01]  /*0260*/  @!P1 LDG.E.EL R24, desc[UR6][R26.64] ;  /* 0x000000061a189981 */ /* 0x000362000c2e1900 */
[----:B------:R-:W-:-:S02]  /*0270*/  CS2R R28, SRZ ;  /* 0x00000000001c7805 */ /* 0x000fc4000001ff00 */
[C---:B---3--:R-:W-:Y:S01]  /*0280*/  IMAD.WIDE R8, R25.reuse, 0x4, R8 ;  /* 0x0000000419087825 */ /* 0x048fe200078e0208 */
[----:B------:R-:W3:Y:S01]  /*0290*/  @!P1 LDG.E.64 R20, desc[UR6][R10.64] ;  /* 0x000000060a149981 */ /* 0x000ee2000c1e1b00 */
[----:B0-----:R-:W0:Y:S02]  /*02a0*/  LDC.64 R22, c[0x0][0x258] ;  /* 0x00009600ff167b82 */ /* 0x001e240000000a00 */
[----:B------:R-:W-:-:S04]  /*02b0*/  IMAD.WIDE R18, R25, 0x4, R18 ;  /* 0x0000000419127825 */ /* 0x000fc800078e0212 */
[----:B------:R-:W-:Y:S01]  /*02c0*/  IMAD.WIDE R16, R25, 0x4, R16 ;  /* 0x0000000419107825 */ /* 0x000fe200078e0210 */
[----:B------:R-:W-:Y:S01]  /*02d0*/  MOV R25, RZ ;  /* 0x000000ff00197202 */ /* 0x000fe20000000f00 */
[----:B------:R-:W2:Y:S04]  /*02e0*/  @!P1 LDG.E.EL R29, desc[UR6][R18.64] ;  /* 0x00000006121d9981 */ /* 0x000ea8000c2e1900 */
[----:B------:R0:W2:Y:S04]  /*02f0*/  @!P1 LDG.E.EL R28, desc[UR6][R16.64] ;  /* 0x00000006101c9981 */ /* 0x0000a8000c2e1900 */
[----:B------:R2:W3:Y:S01]  /*0300*/  @!P1 LDG.E.EL R25, desc[UR6][R8.64] ;  /* 0x0000000608199981 */ /* 0x0004e2000c2e1900 */
[----:B0-----:R-:W-:Y:S01]  /*0310*/  IMAD.WIDE R22, R5, 0x4, R22 ;  /* 0x0000000405167825 */ /* 0x001fe200078e0216 */
[----:B------:R-:W-:-:S10]  /*0320*/  HFMA2.MMA R5, -RZ, RZ, 0, 0 ;  /* 0x00000000ff057435 */ /* 0x000fd400000001ff */
[----:B------:R-:W3:Y:S01]  /*0330*/  @!P1 LDG.E.EL R5, desc[UR6][R22.64] ;  /* 0x0000000616059981 */ /* 0x000ee2000c2e1900 */
[----:B------:R-:W0:Y:S01]  /*0340*/  S2UR UR5, SR_CgaCtaId ;  /* 0x00000000000579c3 */ /* 0x000e220000008800 */
[----:B------:R-:W-:Y:S02]  /*0350*/  UMOV UR4, 0x400 ;  /* 0x0000040000047882 */ /* 0x000fe40000000000 */
[----:B0-----:R-:W-:Y:S01]  /*0360*/  UPRMT UR4, UR5, 0x654, UR4 ;  /* 0x0000065405047896 */ /* 0x001fe20008000004 */
[----:B-1----:R-:W-:-:S04]  /*0370*/  FADD R26, R2, 9.9999997473787516356e-06 ;  /* 0x3727c5ac021a7421 */ /* 0x002fc80000000000 */
[----:B------:R-:W0:Y:S02]  /*0380*/  MUFU.SQRT R27, R26 ;  /* 0x0000001a001b7308 */ /* 0x000e240000002000 */
[C---:B0-----:R-:W-:Y:S02]  /*0390*/  FSETP.GT.AND P0, PT, R27.reuse, 8.50705917302346158658e+37, PT ;  /* 0x7e8000001b00780b */ /* 0x041fe40003f04000 */
[----:B------:R-:W-:-:S11]  /*03a0*/  FSETP.GEU.AND P2, PT, R27, 1.175494350822287508e-38, PT ;  /* 0x008000001b00780b */ /* 0x000fd60003f4e000 */
[----:B------:R-:W-:-:S04]  /*03b0*/  @P0 FMUL R27, R27, 0.25 ;  /* 0x3e8000001b1b0820 */ /* 0x000fc80000400000 */
[----:B------:R-:W-:Y:S01]  /*03c0*/  @!P2 FMUL R27, R27, 16777216 ;  /* 0x4b8000001b1ba820 */ /* 0x000fe20000400000 */
[----:B------:R-:W-:-:S05]  /*03d0*/  MOV R2, 0x3e800000 ;  /* 0x3e80000000027802 */ /* 0x000fca0000000f00 */
[----:B------:R-:W0:Y:S01]  /*03e0*/  MUFU.RCP R27, R27 ;  /* 0x0000001b001b7308 */ /* 0x000e220000001000 */
[----:B------:R-:W-:Y:S02]  /*03f0*/  FSEL R16, R2, 1, P0 ;  /* 0x3f80000002107808 */ /* 0x000fe40000000000 */
[----:B--2---:R-:W-:Y:S02]  /*0400*/  SEL R9, R12, RZ, !P1 ;  /* 0x000000ff0c097207 */ /* 0x004fe40004800000 */
[----:B------:R-:W-:Y:S01]  /*0410*/  SEL R13, R13, RZ, !P1 ;  /* 0x000000ff0d0d7207 */ /* 0x000fe20004800000 */
[----:B------:R-:W-:Y:S02]  /*0420*/  @!P2 FMUL R16, R16, 16777216 ;  /* 0x4b8000001010a820 */ /* 0x000fe40000400000 */
[--C-:B----4-:R-:W-:Y:S02]  /*0430*/  FADD R8, R9, R0.reuse ;  /* 0x0000000009087221 */ /* 0x110fe40000000000 */
[----:B------:R-:W-:-:S02]  /*0440*/  FADD R9, R13, R0 ;  /* 0x000000000d097221 */ /* 0x000fc40000000000 */
[--C-:B-----5:R-:W-:Y:S01]  /*0450*/  FADD R0, R8, -R24.reuse ;  /* 0x8000001808007221 */ /* 0x120fe20000000000 */
[----:B0-----:R-:W-:Y:S01]  /*0460*/  FMUL R13, R27, R16 ;  /* 0x000000101b0d7220 */ /* 0x001fe20000400000 */
[----:B------:R-:W-:Y:S01]  /*0470*/  FADD R24, R9, -R24 ;  /* 0x8000001809187221 */ /* 0x000fe20000000000 */
[----:B---3--:R-:W-:Y:S02]  /*0480*/  SEL R20, R20, RZ, !P1 ;  /* 0x000000ff14147207 */ /* 0x008fe40004800000 */
[-C--:B------:R-:W-:Y:S01]  /*0490*/  FMUL R17, R0, R13.reuse ;  /* 0x0000000d00117220 */ /* 0x080fe20000400000 */
[----:B------:R-:W-:Y:S01]  /*04a0*/  SEL R0, R21, RZ, !P1 ;  /* 0x000000ff15007207 */ /* 0x000fe20004800000 */
[----:B------:R-:W-:Y:S01]  /*04b0*/  FMUL R13, R24, R13 ;  /* 0x0000000d180d7220 */ /* 0x000fe20000400000 */
[--C-:B------:R-:W-:Y:S01]  /*04c0*/  FADD R24, R20, R25.reuse ;  /* 0x0000001914187221 */ /* 0x100fe20000000000 */
[-CC-:B------:R-:W-:Y:S02]  /*04d0*/  FFMA R17, R17, R29.reuse, R28.reuse ;  /* 0x0000001d11117223 */ /* 0x180fe4000000001c */
[----:B------:R-:W-:Y:S01]  /*04e0*/  FFMA R28, R13, R29, R28 ;  /* 0x0000001d0d1c7223 */ /* 0x000fe2000000001c */
[----:B------:R-:W-:Y:S01]  /*04f0*/  FADD R25, R0, R25 ;  /* 0x0000001900197221 */ /* 0x000fe20000000000 */
[----:B------:R-:W-:-:S03]  /*0500*/  FADD R0, R24, R17 ;  /* 0x0000001118007221 */ /* 0x000fc60000000000 */
[----:B------:R-:W-:-:S04]  /*0510*/  FADD R17, R25, R28 ;  /* 0x0000001c19117221 */ /* 0x000fc80000000000 */
[----:B------:R-:W-:-:S05]  /*0520*/  FADD R12, R0, R17 ;  /* 0x00000011000c7221 */ /* 0x000fca0000000000 */
[----:B------:R-:W-:-:S05]  /*0530*/  FSEL R13, R12, RZ, !P1 ;  /* 0x000000ff0c0d7208 */ /* 0x000fca0004800000 */
[----:B------:R-:W0:Y:S01]  /*0540*/  SHFL.BFLY PT, R12, R13, 0x4, 0x1f ;  /* 0x0c801f000d0c7f89 */ /* 0x000e2200000e0000 */
[----:B------:R-:W-:Y:S01]  /*0550*/  FADD R5, RZ, -R5 ;  /* 0x80000005ff057221 */ /* 0x000fe20000000000 */
[----:B0-----:R-:W-:-:S03]  /*0560*/  FADD R16, R13, R12 ;  /* 0x0000000c0d107221 */ /* 0x001fc60000000000 */
[----:B------:R-:W-:Y:S02]  /*0570*/  FMUL R12, R5, 1.4426950216293334961 ;  /* 0x3fb8aa3b050c7820 */ /* 0x000fe40000400000 */
[----:B------:R-:W0:Y:S03]  /*0580*/  SHFL.BFLY PT, R19, R16, 0x2, 0x1f ;  /* 0x0c401f0010137f89 */ /* 0x000e2600000e0000 */
[----:B------:R-:W-:-:S13]  /*0590*/  FSETP.GEU.AND P0, PT, R12, -126, PT ;  /* 0xc2fc00000c00780b */ /* 0x000fda0003f0e000 */
[----:B------:R-:W-:-:S04]  /*05a0*/  @!P0 FMUL R12, R12, 0.5 ;  /* 0x3f0000000c0c8820 */ /* 0x000fc80000400000 */
[----:B------:R1:W2:Y:S01]  /*05b0*/  MUFU.EX2 R5, R12 ;  /* 0x0000000c00057308 */ /* 0x0002a20000000800 */
[----:B0-----:R-:W-:Y:S01]  /*05c0*/  FADD R19, R16, R19 ;  /* 0x0000001310137221 */ /* 0x001fe20000000000 */
[----:B------:R-:W-:Y:S01]  /*05d0*/  LEA R21, R4, UR4, 0x2 ;  /* 0x0000000404157c11 */ /* 0x000fe2000f8e10ff */
[----:B-1----:R-:W0:Y:S03]  /*05e0*/  LDC.64 R12, c[0x0][0x260] ;  /* 0x00009800ff0c7b82 */ /* 0x002e260000000a00 */
[----:B------:R-:W1:Y:S01]  /*05f0*/  SHFL.BFLY PT, R20, R19, 0x1, 0x1f ;  /* 0x0c201f0013147f89 */ /* 0x000e6200000e0000 */
[----:B--2---:R-:W-:-:S04]  /*0600*/  @!P0 FMUL R5, R5, R5 ;  /* 0x0000000505058220 */ /* 0x004fc80000400000 */
[----:B------:R-:W-:-:S05]  /*0610*/  FADD R18, R5, 1 ;  /* 0x3f80000005127421 */ /* 0x000fca0000000000 */
[----:B------:R-:W-:Y:S01]  /*0620*/  FSETP.GT.AND P0, PT, R18, 8.50705917302346158658e+37, PT ;  /* 0x7e8000001200780b */ /* 0x000fe20003f04000 */
[----:B-1----:R-:W-:-:S12]  /*0630*/  FADD R20, R19, R20 ;  /* 0x0000001413147221 */ /* 0x002fd80000000000 */
[----:B------:R-:W-:Y:S01]  /*0640*/  @P0 FMUL R18, R18, 0.25 ;  /* 0x3e80000012120820 */ /* 0x000fe20000400000 */
[----:B------:R1:W-:Y:S01]  /*0650*/  STS [R21], R20 ;  /* 0x0000001415007388 */ /* 0x0003e20000000800 */
[----:B------:R-:W-:Y:S06]  /*0660*/  BAR.SYNC.DEFER_BLOCKING 0x0 ;  /* 0x0000000000007b1d */ /* 0x000fec0000010000 */
[----:B------:R-:W2:Y:S01]  /*0670*/  MUFU.RCP R18, R18 ;  /* 0x0000001200127308 */ /* 0x000ea20000001000 */
[----:B------:R-:W-:Y:S02]  /*0680*/  FSEL R19, R2, 1, P0 ;  /* 0x3f80000002137808 */ /* 0x000fe40000000000 */
[----:B------:R-:W-:Y:S01]  /*0690*/  LOP3.LUT R5, R3, 0x7, RZ, 0xc0, !PT ;  /* 0x0000000703057812 */ /* 0x000fe200078ec0ff */
[----:B0-----:R-:W-:Y:S01]  /*06a0*/  IMAD.WIDE R12, R7, 0x4, R12 ;  /* 0x00000004070c7825 */ /* 0x001fe200078e020c */
[----:B------:R-:W-:-:S02]  /*06b0*/  LOP3.LUT P0, RZ, R3, 0x38, RZ, 0xc0, !PT ;  /* 0x0000003803ff7812 */ /* 0x000fc4000780c0ff */
[----:B------:R-:W-:Y:S02]  /*06c0*/  LEA R16, R5, UR4, 0x2 ;  /* 0x0000000405107c11 */ /* 0x000fe4000f8e10ff */
[----:B------:R-:W-:Y:S01]  /*06d0*/  LOP3.LUT R3, R6, 0x7, R3, 0xf8, !PT ;  /* 0x0000000706037812 */ /* 0x000fe200078ef803 */
[----:B------:R-:W0:Y:S01]  /*06e0*/  LDC.64 R4, c[0x0][0x220] ;  /* 0x00008800ff047b82 */ /* 0x000e220000000a00 */
[----:B--2---:R-:W-:Y:S01]  /*06f0*/  FMUL R19, R18, R19 ;  /* 0x0000001312137220 */ /* 0x004fe20000400000 */
[----:B------:R1:W-:Y:S03]  /*0700*/  @!P1 STG.E.64 desc[UR6][R10.64], R24 ;  /* 0x000000180a009986 */ /* 0x0003e6000c101b06 */
[-C--:B------:R-:W-:Y:S01]  /*0710*/  FMUL R6, R0, R19.reuse ;  /* 0x0000001300067220 */ /* 0x080fe20000400000 */
[----:B------:R-:W-:Y:S01]  /*0720*/  FMUL R7, R17, R19 ;  /* 0x0000001311077220 */ /* 0x000fe20000400000 */
[----:B------:R1:W-:Y:S04]  /*0730*/  @!P1 STG.E.64 desc[UR6][R14.64], R8 ;  /* 0x000000080e009986 */ /* 0x0003e8000c101b06 */
[----:B------:R-:W2:Y:S04]  /*0740*/  LDS R16, [R16] ;  /* 0x0000000010107984 */ /* 0x000ea80000000800 */
[----:B------:R1:W-:Y:S01]  /*0750*/  @!P1 STG.E.64 desc[UR6][R12.64], R6 ;  /* 0x000000060c009986 */ /* 0x0003e2000c101b06 */
[----:B------:R-:W-:Y:S01]  /*0760*/  BAR.SYNC.DEFER_BLOCKING 0x0 ;  /* 0x0000000000007b1d */ /* 0x000fe20000010000 */
[C---:B------:R-:W-:Y:S01]  /*0770*/  ISETP.LT.AND P0, PT, R3.reuse, 0x10, !P0 ;  /* 0x000000100300780c */ /* 0x040fe20004701270 */
[----:B0-----:R-:W-:-:S12]  /*0780*/  IMAD.WIDE R4, R3, 0x4, R4 ;  /* 0x0000000403047825 */ /* 0x001fd800078e0204 */
[----:B-1----:R-:W-:Y:S05]  /*0790*/  @!P0 EXIT ;  /* 0x000000000000894d */ /* 0x002fea0003800000 */
[----:B--2---:R-:W-:-:S05]  /*07a0*/  FMUL R3, R16, 0.0625 ;  /* 0x3d80000010037820 */ /* 0x004fca0000400000 */
[----:B------:R-:W-:Y:S01]  /*07b0*/  STG.E desc[UR6][R4.64], R3 ;  /* 0x0000000304007986 */ /* 0x000fe2000c101906 */
[----:B------:R-:W-:Y:S05]  /*07c0*/  EXIT ;  /* 0x000000000000794d */ /* 0x000fea0003800000 */
.L_x_0:
[----:B------:R-:W-:-:S00]  /*07d0*/  BRA `(.L_x_0) ;  /* 0xfffffffc00fc7947 */ /* 0x000fc0000383ffff */
[----:B------:R-:W-:-:S00]  /*07e0*/  NOP ;  /* 0x0000000000007918 */ /* 0x000fc00000000000 */
        /* <DEDUP_REMOVED lines=9> */
.L_x_1:


//--------------------- .nv.global.init           --------------------------
	.section	.nv.global.init,"aw",@progbits
.nv.global.init:
	.type		_$_str,@object
	.size		_$_str,(_$_str_$_2 - _$_str)
_$_str:
        /*0000*/ 	.byte	0x5f, 0x5f, 0x43, 0x55, 0x44, 0x41, 0x5f, 0x46, 0x54, 0x5a, 0x00
	.type		_$_str_$_2,@object
	.size		_$_str_$_2,(.L_1 - _$_str_$_2)
_$_str_$_2:
        /*000b*/ 	.byte	0x5f, 0x5f, 0x43, 0x55, 0x44, 0x41, 0x5f, 0x50, 0x52, 0x45, 0x43, 0x5f, 0x53, 0x51, 0x52, 0x54
        /*001b*/ 	.byte	0x00
.L_1:


//--------------------- .nv.shared.triton_per_fused__native_batch_norm_legit_no_training_add_convolution_mean_mul_1 --------------------------
	.section	.nv.shared.triton_per_fused__native_batch_norm_legit_no_training_add_convolution_mean_mul_1,"aw",@nobits
	.sectionflags	@""
	.align	16
	.zero		1024


//--------------------- .nv.constant0.triton_per_fused__native_batch_norm_legit_no_training_add_convolution_mean_mul_1 --------------------------
	.section	.nv.constant0.triton_per_fused__native_batch_norm_legit_no_training_add_convolution_mean_mul_1,"a",@progbits
	.sectionflags	@""
	.align	4
.nv.constant0.triton_per_fused__native_batch_norm_legit_no_training_add_convolution_mean_mul_1:
	.zero		624
